//
// Generated by NVIDIA NVVM Compiler
//
// Compiler Build ID: CL-36424714
// Cuda compilation tools, release 13.0, V13.0.88
// Based on NVVM 20.0.0
//

.version 9.0
.target sm_100
.address_size 64

	// .globl	_Z8doubleitPii
.extern .shared .align 16 .b8 sv[];

.visible .entry _Z8doubleitPii(
	.param .u64 .ptr .align 1 _Z8doubleitPii_param_0,
	.param .u32 _Z8doubleitPii_param_1
)
{
	.reg .b32 	%r<7>;
	.reg .b64 	%rd<5>;

	ld.param.u64 	%rd1, [_Z8doubleitPii_param_0];
	cvta.to.global.u64 	%rd2, %rd1;
	mov.u32 	%r1, %tid.x;
	mul.wide.u32 	%rd3, %r1, 4;
	add.s64 	%rd4, %rd2, %rd3;
	ld.global.u32 	%r2, [%rd4];
	shl.b32 	%r3, %r2, 1;
	shl.b32 	%r4, %r1, 2;
	mov.u32 	%r5, sv;
	add.s32 	%r6, %r5, %r4;
	st.shared.u32 	[%r6], %r3;
	st.global.u32 	[%rd4], %r3;
	ret;

}


// ===== COMPILED SASS (sm_100) =====

	.target	sm_100

	.elftype	@"ET_EXEC"


//--------------------- .note.nv.tkinfo           --------------------------
	.section	.note.nv.tkinfo,"",@"SHT_NOTE"
	.sectionflags	@"SHF_NOTE_NV_TKINFO"
	.tkinfo
        /*0018*/ 	.word	0x00000002
        /*0030*/ 	.string	""
        /*0030*/ 	.string	"ptxas"
        /*0030*/ 	.string	"Cuda compilation tools, release 13.0, V13.0.88"
        /*0030*/ 	.string	"Build cuda_13.0.r13.0/compiler.36424714_0"
        /*0030*/ 	.string	"-arch sm_100 -m 64 "



//--------------------- .note.nv.cuinfo           --------------------------
	.section	.note.nv.cuinfo,"",@"SHT_NOTE"
	.sectionflags	@"SHF_NOTE_NV_CUINFO"
        /*0018*/ 	.short	0x0002
        /*001a*/ 	.short	0x0064
        /*001c*/ 	.short	0x0082
	.zero		2


//--------------------- .nv.info                  --------------------------
	.section	.nv.info,"",@"SHT_CUDA_INFO"
	.align	4


	//----- nvinfo : EIATTR_REGCOUNT
	.align		4
        /*0000*/ 	.byte	0x04, 0x2f
        /*0002*/ 	.short	(.L_1 - .L_0)
	.align		4
.L_0:
        /*0004*/ 	.word	index@(_Z8doubleitPii)
        /*0008*/ 	.word	0x0000000a


	//----- nvinfo : EIATTR_FRAME_SIZE
	.align		4
.L_1:
        /*000c*/ 	.byte	0x04, 0x11
        /*000e*/ 	.short	(.L_3 - .L_2)
	.align		4
.L_2:
        /*0010*/ 	.word	index@(_Z8doubleitPii)
        /*0014*/ 	.word	0x00000000


	//----- nvinfo : EIATTR_MIN_STACK_SIZE
	.align		4
.L_3:
        /*0018*/ 	.byte	0x04, 0x12
        /*001a*/ 	.short	(.L_5 - .L_4)
	.align		4
.L_4:
        /*001c*/ 	.word	index@(_Z8doubleitPii)
        /*0020*/ 	.word	0x00000000
.L_5:


//--------------------- .nv.compat                --------------------------
	.section	.nv.compat,"",@"SHT_CUDA_COMPAT_INFO"
	.align	4
        /*0000*/ 	.byte	0x02, 0x09, 0x00, 0x00, 0x02, 0x02, 0x01, 0x00, 0x02, 0x05, 0x05, 0x00, 0x03, 0x07, 0x01, 0x01
        /*0010*/ 	.byte	0x02, 0x03, 0x00, 0x00, 0x02, 0x06, 0x01, 0x00, 0x04, 0x0b, 0x08, 0x00, 0x09, 0x00, 0x00, 0x00
        /*0020*/ 	.byte	0x00, 0x00, 0x00, 0x00


//--------------------- .nv.info._Z8doubleitPii   --------------------------
	.section	.nv.info._Z8doubleitPii,"",@"SHT_CUDA_INFO"
	.sectionflags	@""
	.align	4


	//----- nvinfo : EIATTR_CUDA_API_VERSION
	.align		4
        /*0000*/ 	.byte	0x04, 0x37
        /*0002*/ 	.short	(.L_7 - .L_6)
.L_6:
        /*0004*/ 	.word	0x00000082


	//----- nvinfo : EIATTR_KPARAM_INFO
	.align		4
.L_7:
        /*0008*/ 	.byte	0x04, 0x17
        /*000a*/ 	.short	(.L_9 - .L_8)
.L_8:
        /*000c*/ 	.word	0x00000000
        /*0010*/ 	.short	0x0001
        /*0012*/ 	.short	0x0008
        /*0014*/ 	.byte	0x00, 0xf0, 0x11, 0x00


	//----- nvinfo : EIATTR_KPARAM_INFO
	.align		4
.L_9:
        /*0018*/ 	.byte	0x04, 0x17
        /*001a*/ 	.short	(.L_11 - .L_10)
.L_10:
        /*001c*/ 	.word	0x00000000
        /*0020*/ 	.short	0x0000
        /*0022*/ 	.short	0x0000
        /*0024*/ 	.byte	0x00, 0xf5, 0x21, 0x00


	//----- nvinfo : EIATTR_SPARSE_MMA_MASK
	.align		4
.L_11:
        /*0028*/ 	.byte	0x03, 0x50
        /*002a*/ 	.short	0x0000


	//----- nvinfo : EIATTR_MAXREG_COUNT
	.align		4
        /*002c*/ 	.byte	0x03, 0x1b
        /*002e*/ 	.short	0x00ff


	//----- nvinfo : EIATTR_MERCURY_ISA_VERSION
	.align		4
        /*0030*/ 	.byte	0x03, 0x5f
        /*0032*/ 	.short	0x0101


	//----- nvinfo : EIATTR_VRC_CTA_INIT_COUNT
	.align		4
        /*0034*/ 	.byte	0x02, 0x4a
	.zero		1
	.zero		1


	//----- nvinfo : EIATTR_EXIT_INSTR_OFFSETS
	.align		4
        /*0038*/ 	.byte	0x04, 0x1c
        /*003a*/ 	.short	(.L_13 - .L_12)


	//   ....[0]....
.L_12:
        /*003c*/ 	.word	0x000000d0


	//----- nvinfo : EIATTR_CBANK_PARAM_SIZE
	.align		4
.L_13:
        /*0040*/ 	.byte	0x03, 0x19
        /*0042*/ 	.short	0x000c


	//----- nvinfo : EIATTR_PARAM_CBANK
	.align		4
        /*0044*/ 	.byte	0x04, 0x0a
        /*0046*/ 	.short	(.L_15 - .L_14)
	.align		4
.L_14:
        /*0048*/ 	.word	index@(.nv.constant0._Z8doubleitPii)
        /*004c*/ 	.short	0x0380
        /*004e*/ 	.short	0x000c


	//----- nvinfo : EIATTR_SW_WAR
	.align		4
.L_15:
        /*0050*/ 	.byte	0x04, 0x36
        /*0052*/ 	.short	(.L_17 - .L_16)
.L_16:
        /*0054*/ 	.word	0x00000008
.L_17:


//--------------------- .nv.callgraph             --------------------------
	.section	.nv.callgraph,"",@"SHT_CUDA_CALLGRAPH"
	.align	4
	.sectionentsize	8
	.align		4
        /*0000*/ 	.word	0x00000000
	.align		4
        /*0004*/ 	.word	0xffffffff
	.align		4
        /*0008*/ 	.word	0x00000000
	.align		4
        /*000c*/ 	.word	0xfffffffe
	.align		4
        /*0010*/ 	.word	0x00000000
	.align		4
        /*0014*/ 	.word	0xfffffffd
	.align		4
        /*0018*/ 	.word	0x00000000
	.align		4
        /*001c*/ 	.word	0xfffffffc


//--------------------- .text._Z8doubleitPii      --------------------------
	.section	.text._Z8doubleitPii,"ax",@progbits
	.align	128
        .global         _Z8doubleitPii
        .type           _Z8doubleitPii,@function
        .size           _Z8doubleitPii,(.L_x_1 - _Z8doubleitPii)
        .other          _Z8doubleitPii,@"STO_CUDA_ENTRY STV_DEFAULT"
_Z8doubleitPii:
.text._Z8doubleitPii:
[----:B------:R-:W-:Y:S01]  /*0000*/  LDC R1, c[0x0][0x37c] ;  /* 0x0000df00ff017b82 */ /* 0x000fe20000000800 */
[----:B------:R-:W0:Y:S07]  /*0010*/  S2R R7, SR_TID.X ;  /* 0x0000000000077919 */ /* 0x000e2e0000002100 */
[----:B------:R-:W0:Y:S01]  /*0020*/  LDC.64 R2, c[0x0][0x380] ;  /* 0x0000e000ff027b82 */ /* 0x000e220000000a00 */
[----:B------:R-:W1:Y:S01]  /*0030*/  LDCU.64 UR6, c[0x0][0x358] ;  /* 0x00006b00ff0677ac */ /* 0x000e620008000a00 */
[----:B0-----:R-:W-:-:S05]  /*0040*/  IMAD.WIDE.U32 R2, R7, 0x4, R2 ;  /* 0x0000000407027825 */ /* 0x001fca00078e0002 */
[----:B-1----:R-:W2:Y:S01]  /*0050*/  LDG.E R0, desc[UR6][R2.64] ;  /* 0x0000000602007981 */ /* 0x002ea2000c1e1900 */
[----:B------:R-:W0:Y:S01]  /*0060*/  S2UR UR5, SR_CgaCtaId ;  /* 0x00000000000579c3 */ /* 0x000e220000008800 */
[----:B------:R-:W-:Y:S02]  /*0070*/  UMOV UR4, 0x400 ;  /* 0x0000040000047882 */ /* 0x000fe40000000000 */
[----:B0-----:R-:W-:Y:S01]  /*0080*/  ULEA UR4, UR5, UR4, 0x18 ;  /* 0x0000000405047291 */ /* 0x001fe2000f8ec0ff */
[----:B--2---:R-:W-:-:S05]  /*0090*/  SHF.L.U32 R5, R0, 0x1, RZ ;  /* 0x0000000100057819 */ /* 0x004fca00000006ff */
[----:B------:R-:W-:Y:S01]  /*00a0*/  LEA R0, R7, UR4, 0x2 ;  /* 0x0000000407007c11 */ /* 0x000fe2000f8e10ff */
[----:B------:R-:W-:Y:S04]  /*00b0*/  STG.E desc[UR6][R2.64], R5 ;  /* 0x0000000502007986 */ /* 0x000fe8000c101906 */
[----:B------:R-:W-:Y:S01]  /*00c0*/  STS [R0], R5 ;  /* 0x0000000500007388 */ /* 0x000fe20000000800 */
[----:B------:R-:W-:Y:S05]  /*00d0*/  EXIT ;  /* 0x000000000000794d */ /* 0x000fea0003800000 */
.L_x_0:
[----:B------:R-:W-:-:S00]  /*00e0*/  BRA `(.L_x_0) ;  /* 0xfffffffc00fc7947 */ /* 0x000fc0000383ffff */
[----:B------:R-:W-:-:S00]  /*00f0*/  NOP ;  /* 0x0000000000007918 */ /* 0x000fc00000000000 */
        /* <DEDUP_REMOVED lines=8> */
.L_x_1:


//--------------------- .nv.shared._Z8doubleitPii --------------------------
	.section	.nv.shared._Z8doubleitPii,"aw",@nobits
	.sectionflags	@""
	.align	16
	.zero		1024


//--------------------- .nv.shared.reserved.0     --------------------------
	.section	.nv.shared.reserved.0,"aw",@nobits
	.weak		__nv_reservedSMEM_offset_0_alias
	.size		__nv_reservedSMEM_offset_0_alias, 0, 64
	.other		__nv_reservedSMEM_offset_0_alias,@"STO_CUDA_RESERVED_SHARED STV_DEFAULT"
__nv_reservedSMEM_offset_0_alias:
	.zero		0
	.zero		64


//--------------------- .nv.constant0._Z8doubleitPii --------------------------
	.section	.nv.constant0._Z8doubleitPii,"a",@progbits
	.sectionflags	@""
	.align	4
.nv.constant0._Z8doubleitPii:
	.zero		908


//--------------------- SYMBOLS --------------------------

	.type		.nv.reservedSmem.offset0,@object
	.size		.nv.reservedSmem.offset0,0x4
	.type		.nv.reservedSmem.cap,@object
	.size		.nv.reservedSmem.cap,0x4
